//
// Generated by NVIDIA NVVM Compiler
//
// Compiler Build ID: CL-36424714
// Cuda compilation tools, release 13.0, V13.0.88
// Based on NVVM 20.0.0
//

.version 9.0
.target sm_100
.address_size 64

	// .globl	_Z10mysgemm_v1iiifPKfS0_fPf

.visible .entry _Z10mysgemm_v1iiifPKfS0_fPf(
	.param .u32 _Z10mysgemm_v1iiifPKfS0_fPf_param_0,
	.param .u32 _Z10mysgemm_v1iiifPKfS0_fPf_param_1,
	.param .u32 _Z10mysgemm_v1iiifPKfS0_fPf_param_2,
	.param .f32 _Z10mysgemm_v1iiifPKfS0_fPf_param_3,
	.param .u64 .ptr .align 1 _Z10mysgemm_v1iiifPKfS0_fPf_param_4,
	.param .u64 .ptr .align 1 _Z10mysgemm_v1iiifPKfS0_fPf_param_5,
	.param .f32 _Z10mysgemm_v1iiifPKfS0_fPf_param_6,
	.param .u64 .ptr .align 1 _Z10mysgemm_v1iiifPKfS0_fPf_param_7
)
.maxntid 1024
{
	.reg .pred 	%p<13>;
	.reg .b32 	%r<43>;
	.reg .b32 	%f<73>;
	.reg .b64 	%rd<53>;

	ld.param.u32 	%r18, [_Z10mysgemm_v1iiifPKfS0_fPf_param_0];
	ld.param.u32 	%r20, [_Z10mysgemm_v1iiifPKfS0_fPf_param_1];
	ld.param.u32 	%r19, [_Z10mysgemm_v1iiifPKfS0_fPf_param_2];
	ld.param.f32 	%f13, [_Z10mysgemm_v1iiifPKfS0_fPf_param_3];
	ld.param.u64 	%rd7, [_Z10mysgemm_v1iiifPKfS0_fPf_param_4];
	ld.param.u64 	%rd8, [_Z10mysgemm_v1iiifPKfS0_fPf_param_5];
	ld.param.f32 	%f14, [_Z10mysgemm_v1iiifPKfS0_fPf_param_6];
	ld.param.u64 	%rd6, [_Z10mysgemm_v1iiifPKfS0_fPf_param_7];
	cvta.to.global.u64 	%rd1, %rd8;
	cvta.to.global.u64 	%rd2, %rd7;
	mov.u32 	%r22, %tid.x;
	mov.u32 	%r23, %ctaid.x;
	mov.u32 	%r24, %ntid.x;
	mad.lo.s32 	%r1, %r23, %r24, %r22;
	mov.u32 	%r25, %tid.y;
	mov.u32 	%r26, %ctaid.y;
	mov.u32 	%r27, %ntid.y;
	mad.lo.s32 	%r28, %r26, %r27, %r25;
	setp.ge.s32 	%p1, %r1, %r18;
	setp.ge.s32 	%p2, %r28, %r20;
	or.pred  	%p3, %p1, %p2;
	@%p3 bra 	$L__BB0_14;
	setp.lt.s32 	%p4, %r19, 1;
	mov.f32 	%f72, 0f00000000;
	@%p4 bra 	$L__BB0_13;
	mul.lo.s32 	%r3, %r19, %r28;
	and.b32  	%r4, %r19, 7;
	setp.lt.u32 	%p5, %r19, 8;
	mov.f32 	%f72, 0f00000000;
	mov.b32 	%r41, 0;
	@%p5 bra 	$L__BB0_5;
	and.b32  	%r41, %r19, 2147483640;
	neg.s32 	%r39, %r41;
	shl.b32 	%r7, %r18, 3;
	mul.wide.u32 	%rd9, %r3, 4;
	add.s64 	%rd10, %rd9, %rd1;
	add.s64 	%rd52, %rd10, 16;
	mov.f32 	%f72, 0f00000000;
	mul.wide.s32 	%rd13, %r18, 4;
	mov.u32 	%r38, %r1;
$L__BB0_4:
	.pragma "nounroll";
	mul.wide.s32 	%rd11, %r38, 4;
	add.s64 	%rd12, %rd2, %rd11;
	ld.global.f32 	%f19, [%rd12];
	ld.global.f32 	%f20, [%rd52+-16];
	fma.rn.f32 	%f21, %f19, %f20, %f72;
	add.s64 	%rd14, %rd12, %rd13;
	ld.global.f32 	%f22, [%rd14];
	ld.global.f32 	%f23, [%rd52+-12];
	fma.rn.f32 	%f24, %f22, %f23, %f21;
	add.s64 	%rd15, %rd14, %rd13;
	ld.global.f32 	%f25, [%rd15];
	ld.global.f32 	%f26, [%rd52+-8];
	fma.rn.f32 	%f27, %f25, %f26, %f24;
	add.s64 	%rd16, %rd15, %rd13;
	ld.global.f32 	%f28, [%rd16];
	ld.global.f32 	%f29, [%rd52+-4];
	fma.rn.f32 	%f30, %f28, %f29, %f27;
	add.s64 	%rd17, %rd16, %rd13;
	ld.global.f32 	%f31, [%rd17];
	ld.global.f32 	%f32, [%rd52];
	fma.rn.f32 	%f33, %f31, %f32, %f30;
	add.s64 	%rd18, %rd17, %rd13;
	ld.global.f32 	%f34, [%rd18];
	ld.global.f32 	%f35, [%rd52+4];
	fma.rn.f32 	%f36, %f34, %f35, %f33;
	add.s64 	%rd19, %rd18, %rd13;
	ld.global.f32 	%f37, [%rd19];
	ld.global.f32 	%f38, [%rd52+8];
	fma.rn.f32 	%f39, %f37, %f38, %f36;
	add.s64 	%rd20, %rd19, %rd13;
	ld.global.f32 	%f40, [%rd20];
	ld.global.f32 	%f41, [%rd52+12];
	fma.rn.f32 	%f72, %f40, %f41, %f39;
	add.s32 	%r39, %r39, 8;
	add.s32 	%r38, %r38, %r7;
	add.s64 	%rd52, %rd52, 32;
	setp.ne.s32 	%p6, %r39, 0;
	@%p6 bra 	$L__BB0_4;
$L__BB0_5:
	setp.eq.s32 	%p7, %r4, 0;
	@%p7 bra 	$L__BB0_13;
	and.b32  	%r13, %r19, 3;
	setp.lt.u32 	%p8, %r4, 4;
	@%p8 bra 	$L__BB0_8;
	mad.lo.s32 	%r30, %r41, %r18, %r1;
	mul.wide.s32 	%rd21, %r30, 4;
	add.s64 	%rd22, %rd2, %rd21;
	ld.global.f32 	%f43, [%rd22];
	add.s32 	%r31, %r41, %r3;
	mul.wide.u32 	%rd23, %r31, 4;
	add.s64 	%rd24, %rd1, %rd23;
	ld.global.f32 	%f44, [%rd24];
	fma.rn.f32 	%f45, %f43, %f44, %f72;
	mul.wide.s32 	%rd25, %r18, 4;
	add.s64 	%rd26, %rd22, %rd25;
	ld.global.f32 	%f46, [%rd26];
	cvt.u64.u32 	%rd27, %r3;
	cvt.u64.u32 	%rd28, %r41;
	add.s64 	%rd29, %rd28, %rd27;
	shl.b64 	%rd30, %rd29, 2;
	add.s64 	%rd31, %rd1, %rd30;
	ld.global.f32 	%f47, [%rd31+4];
	fma.rn.f32 	%f48, %f46, %f47, %f45;
	add.s64 	%rd32, %rd26, %rd25;
	ld.global.f32 	%f49, [%rd32];
	ld.global.f32 	%f50, [%rd31+8];
	fma.rn.f32 	%f51, %f49, %f50, %f48;
	add.s64 	%rd33, %rd32, %rd25;
	ld.global.f32 	%f52, [%rd33];
	ld.global.f32 	%f53, [%rd31+12];
	fma.rn.f32 	%f72, %f52, %f53, %f51;
	add.s32 	%r41, %r41, 4;
$L__BB0_8:
	setp.eq.s32 	%p9, %r13, 0;
	@%p9 bra 	$L__BB0_13;
	setp.eq.s32 	%p10, %r13, 1;
	@%p10 bra 	$L__BB0_11;
	mad.lo.s32 	%r32, %r41, %r18, %r1;
	mul.wide.s32 	%rd34, %r32, 4;
	add.s64 	%rd35, %rd2, %rd34;
	ld.global.f32 	%f55, [%rd35];
	add.s32 	%r33, %r41, %r3;
	mul.wide.u32 	%rd36, %r33, 4;
	add.s64 	%rd37, %rd1, %rd36;
	ld.global.f32 	%f56, [%rd37];
	fma.rn.f32 	%f57, %f55, %f56, %f72;
	mul.wide.s32 	%rd38, %r18, 4;
	add.s64 	%rd39, %rd35, %rd38;
	ld.global.f32 	%f58, [%rd39];
	cvt.u64.u32 	%rd40, %r3;
	cvt.u64.u32 	%rd41, %r41;
	add.s64 	%rd42, %rd41, %rd40;
	shl.b64 	%rd43, %rd42, 2;
	add.s64 	%rd44, %rd1, %rd43;
	ld.global.f32 	%f59, [%rd44+4];
	fma.rn.f32 	%f72, %f58, %f59, %f57;
	add.s32 	%r41, %r41, 2;
$L__BB0_11:
	and.b32  	%r34, %r19, 1;
	setp.eq.b32 	%p11, %r34, 1;
	not.pred 	%p12, %p11;
	@%p12 bra 	$L__BB0_13;
	mad.lo.s32 	%r35, %r41, %r18, %r1;
	mul.wide.s32 	%rd45, %r35, 4;
	add.s64 	%rd46, %rd2, %rd45;
	ld.global.f32 	%f60, [%rd46];
	add.s32 	%r36, %r41, %r3;
	mul.wide.u32 	%rd47, %r36, 4;
	add.s64 	%rd48, %rd1, %rd47;
	ld.global.f32 	%f61, [%rd48];
	fma.rn.f32 	%f72, %f60, %f61, %f72;
$L__BB0_13:
	mad.lo.s32 	%r37, %r28, %r18, %r1;
	cvta.to.global.u64 	%rd49, %rd6;
	mul.wide.s32 	%rd50, %r37, 4;
	add.s64 	%rd51, %rd49, %rd50;
	ld.global.f32 	%f62, [%rd51];
	mul.f32 	%f63, %f14, %f62;
	fma.rn.f32 	%f64, %f13, %f72, %f63;
	st.global.f32 	[%rd51], %f64;
$L__BB0_14:
	ret;

}


// ===== COMPILED SASS (sm_100) =====

	.target	sm_100

	.elftype	@"ET_EXEC"


//--------------------- .note.nv.tkinfo           --------------------------
	.section	.note.nv.tkinfo,"",@"SHT_NOTE"
	.sectionflags	@"SHF_NOTE_NV_TKINFO"
	.tkinfo
        /*0018*/ 	.word	0x00000002
        /*0030*/ 	.string	""
        /*0030*/ 	.string	"ptxas"
        /*0030*/ 	.string	"Cuda compilation tools, release 13.0, V13.0.88"
        /*0030*/ 	.string	"Build cuda_13.0.r13.0/compiler.36424714_0"
        /*0030*/ 	.string	"-arch sm_100 -m 64 "



//--------------------- .note.nv.cuinfo           --------------------------
	.section	.note.nv.cuinfo,"",@"SHT_NOTE"
	.sectionflags	@"SHF_NOTE_NV_CUINFO"
        /*0018*/ 	.short	0x0002
        /*001a*/ 	.short	0x0064
        /*001c*/ 	.short	0x0082
	.zero		2


//--------------------- .nv.info                  --------------------------
	.section	.nv.info,"",@"SHT_CUDA_INFO"
	.align	4


	//----- nvinfo : EIATTR_REGCOUNT
	.align		4
        /*0000*/ 	.byte	0x04, 0x2f
        /*0002*/ 	.short	(.L_1 - .L_0)
	.align		4
.L_0:
        /*0004*/ 	.word	index@(_Z10mysgemm_v1iiifPKfS0_fPf)
        /*0008*/ 	.word	0x00000020


	//----- nvinfo : EIATTR_FRAME_SIZE
	.align		4
.L_1:
        /*000c*/ 	.byte	0x04, 0x11
        /*000e*/ 	.short	(.L_3 - .L_2)
	.align		4
.L_2:
        /*0010*/ 	.word	index@(_Z10mysgemm_v1iiifPKfS0_fPf)
        /*0014*/ 	.word	0x00000000


	//----- nvinfo : EIATTR_MIN_STACK_SIZE
	.align		4
.L_3:
        /*0018*/ 	.byte	0x04, 0x12
        /*001a*/ 	.short	(.L_5 - .L_4)
	.align		4
.L_4:
        /*001c*/ 	.word	index@(_Z10mysgemm_v1iiifPKfS0_fPf)
        /*0020*/ 	.word	0x00000000
.L_5:


//--------------------- .nv.compat                --------------------------
	.section	.nv.compat,"",@"SHT_CUDA_COMPAT_INFO"
	.align	4
        /*0000*/ 	.byte	0x02, 0x09, 0x00, 0x00, 0x02, 0x02, 0x01, 0x00, 0x02, 0x05, 0x05, 0x00, 0x03, 0x07, 0x01, 0x01
        /*0010*/ 	.byte	0x02, 0x03, 0x00, 0x00, 0x02, 0x06, 0x01, 0x00, 0x04, 0x0b, 0x08, 0x00, 0x09, 0x00, 0x00, 0x00
        /*0020*/ 	.byte	0x00, 0x00, 0x00, 0x00


//--------------------- .nv.info._Z10mysgemm_v1iiifPKfS0_fPf --------------------------
	.section	.nv.info._Z10mysgemm_v1iiifPKfS0_fPf,"",@"SHT_CUDA_INFO"
	.sectionflags	@""
	.align	4


	//----- nvinfo : EIATTR_CUDA_API_VERSION
	.align		4
        /*0000*/ 	.byte	0x04, 0x37
        /*0002*/ 	.short	(.L_7 - .L_6)
.L_6:
        /*0004*/ 	.word	0x00000082


	//----- nvinfo : EIATTR_KPARAM_INFO
	.align		4
.L_7:
        /*0008*/ 	.byte	0x04, 0x17
        /*000a*/ 	.short	(.L_9 - .L_8)
.L_8:
        /*000c*/ 	.word	0x00000000
        /*0010*/ 	.short	0x0007
        /*0012*/ 	.short	0x0028
        /*0014*/ 	.byte	0x00, 0xf5, 0x21, 0x00


	//----- nvinfo : EIATTR_KPARAM_INFO
	.align		4
.L_9:
        /*0018*/ 	.byte	0x04, 0x17
        /*001a*/ 	.short	(.L_11 - .L_10)
.L_10:
        /*001c*/ 	.word	0x00000000
        /*0020*/ 	.short	0x0006
        /*0022*/ 	.short	0x0020
        /*0024*/ 	.byte	0x00, 0xf0, 0x11, 0x00


	//----- nvinfo : EIATTR_KPARAM_INFO
	.align		4
.L_11:
        /*0028*/ 	.byte	0x04, 0x17
        /*002a*/ 	.short	(.L_13 - .L_12)
.L_12:
        /*002c*/ 	.word	0x00000000
        /*0030*/ 	.short	0x0005
        /*0032*/ 	.short	0x0018
        /*0034*/ 	.byte	0x00, 0xf5, 0x21, 0x00


	//----- nvinfo : EIATTR_KPARAM_INFO
	.align		4
.L_13:
        /*0038*/ 	.byte	0x04, 0x17
        /*003a*/ 	.short	(.L_15 - .L_14)
.L_14:
        /*003c*/ 	.word	0x00000000
        /*0040*/ 	.short	0x0004
        /*0042*/ 	.short	0x0010
        /*0044*/ 	.byte	0x00, 0xf5, 0x21, 0x00


	//----- nvinfo : EIATTR_KPARAM_INFO
	.align		4
.L_15:
        /*0048*/ 	.byte	0x04, 0x17
        /*004a*/ 	.short	(.L_17 - .L_16)
.L_16:
        /*004c*/ 	.word	0x00000000
        /*0050*/ 	.short	0x0003
        /*0052*/ 	.short	0x000c
        /*0054*/ 	.byte	0x00, 0xf0, 0x11, 0x00


	//----- nvinfo : EIATTR_KPARAM_INFO
	.align		4
.L_17:
        /*0058*/ 	.byte	0x04, 0x17
        /*005a*/ 	.short	(.L_19 - .L_18)
.L_18:
        /*005c*/ 	.word	0x00000000
        /*0060*/ 	.short	0x0002
        /*0062*/ 	.short	0x0008
        /*0064*/ 	.byte	0x00, 0xf0, 0x11, 0x00


	//----- nvinfo : EIATTR_KPARAM_INFO
	.align		4
.L_19:
        /*0068*/ 	.byte	0x04, 0x17
        /*006a*/ 	.short	(.L_21 - .L_20)
.L_20:
        /*006c*/ 	.word	0x00000000
        /*0070*/ 	.short	0x0001
        /*0072*/ 	.short	0x0004
        /*0074*/ 	.byte	0x00, 0xf0, 0x11, 0x00


	//----- nvinfo : EIATTR_KPARAM_INFO
	.align		4
.L_21:
        /*0078*/ 	.byte	0x04, 0x17
        /*007a*/ 	.short	(.L_23 - .L_22)
.L_22:
        /*007c*/ 	.word	0x00000000
        /*0080*/ 	.short	0x0000
        /*0082*/ 	.short	0x0000
        /*0084*/ 	.byte	0x00, 0xf0, 0x11, 0x00


	//----- nvinfo : EIATTR_SPARSE_MMA_MASK
	.align		4
.L_23:
        /*0088*/ 	.byte	0x03, 0x50
        /*008a*/ 	.short	0x0000


	//----- nvinfo : EIATTR_MAXREG_COUNT
	.align		4
        /*008c*/ 	.byte	0x03, 0x1b
        /*008e*/ 	.short	0x0040


	//----- nvinfo : EIATTR_MERCURY_ISA_VERSION
	.align		4
        /*0090*/ 	.byte	0x03, 0x5f
        /*0092*/ 	.short	0x0101


	//----- nvinfo : EIATTR_VRC_CTA_INIT_COUNT
	.align		4
        /*0094*/ 	.byte	0x02, 0x4a
	.zero		1
	.zero		1


	//----- nvinfo : EIATTR_EXIT_INSTR_OFFSETS
	.align		4
        /*0098*/ 	.byte	0x04, 0x1c
        /*009a*/ 	.short	(.L_25 - .L_24)


	//   ....[0]....
.L_24:
        /*009c*/ 	.word	0x000000c0


	//   ....[1]....
        /*00a0*/ 	.word	0x00000930


	//----- nvinfo : EIATTR_MAX_THREADS
	.align		4
.L_25:
        /*00a4*/ 	.byte	0x04, 0x05
        /*00a6*/ 	.short	(.L_27 - .L_26)
.L_26:
        /*00a8*/ 	.word	0x00000400
        /*00ac*/ 	.word	0x00000001
        /*00b0*/ 	.word	0x00000001


	//----- nvinfo : EIATTR_CBANK_PARAM_SIZE
	.align		4
.L_27:
        /*00b4*/ 	.byte	0x03, 0x19
        /*00b6*/ 	.short	0x0030


	//----- nvinfo : EIATTR_PARAM_CBANK
	.align		4
        /*00b8*/ 	.byte	0x04, 0x0a
        /*00ba*/ 	.short	(.L_29 - .L_28)
	.align		4
.L_28:
        /*00bc*/ 	.word	index@(.nv.constant0._Z10mysgemm_v1iiifPKfS0_fPf)
        /*00c0*/ 	.short	0x0380
        /*00c2*/ 	.short	0x0030


	//----- nvinfo : EIATTR_SW_WAR
	.align		4
.L_29:
        /*00c4*/ 	.byte	0x04, 0x36
        /*00c6*/ 	.short	(.L_31 - .L_30)
.L_30:
        /*00c8*/ 	.word	0x00000008
.L_31:


//--------------------- .nv.callgraph             --------------------------
	.section	.nv.callgraph,"",@"SHT_CUDA_CALLGRAPH"
	.align	4
	.sectionentsize	8
	.align		4
        /*0000*/ 	.word	0x00000000
	.align		4
        /*0004*/ 	.word	0xffffffff
	.align		4
        /*0008*/ 	.word	0x00000000
	.align		4
        /*000c*/ 	.word	0xfffffffe
	.align		4
        /*0010*/ 	.word	0x00000000
	.align		4
        /*0014*/ 	.word	0xfffffffd
	.align		4
        /*0018*/ 	.word	0x00000000
	.align		4
        /*001c*/ 	.word	0xfffffffc


//--------------------- .text._Z10mysgemm_v1iiifPKfS0_fPf --------------------------
	.section	.text._Z10mysgemm_v1iiifPKfS0_fPf,"ax",@progbits
	.align	128
        .global         _Z10mysgemm_v1iiifPKfS0_fPf
        .type           _Z10mysgemm_v1iiifPKfS0_fPf,@function
        .size           _Z10mysgemm_v1iiifPKfS0_fPf,(.L_x_5 - _Z10mysgemm_v1iiifPKfS0_fPf)
        .other          _Z10mysgemm_v1iiifPKfS0_fPf,@"STO_CUDA_ENTRY STV_DEFAULT"
_Z10mysgemm_v1iiifPKfS0_fPf:
.text._Z10mysgemm_v1iiifPKfS0_fPf:
[----:B------:R-:W-:Y:S01]  /*0000*/  LDC R1, c[0x0][0x37c] ;  /* 0x0000df00ff017b82 */ /* 0x000fe20000000800 */
[----:B------:R-:W0:Y:S07]  /*0010*/  S2R R0, SR_TID.Y ;  /* 0x0000000000007919 */ /* 0x000e2e0000002200 */
[----:B------:R-:W1:Y:S01]  /*0020*/  LDC R4, c[0x0][0x360] ;  /* 0x0000d800ff047b82 */ /* 0x000e620000000800 */
[----:B------:R-:W1:Y:S07]  /*0030*/  S2R R19, SR_TID.X ;  /* 0x0000000000137919 */ /* 0x000e6e0000002100 */
[----:B------:R-:W0:Y:S08]  /*0040*/  S2UR UR5, SR_CTAID.Y ;  /* 0x00000000000579c3 */ /* 0x000e300000002600 */
[----:B------:R-:W0:Y:S08]  /*0050*/  LDC R5, c[0x0][0x364] ;  /* 0x0000d900ff057b82 */ /* 0x000e300000000800 */
[----:B------:R-:W1:Y:S08]  /*0060*/  S2UR UR4, SR_CTAID.X ;  /* 0x00000000000479c3 */ /* 0x000e700000002500 */
[----:B------:R-:W2:Y:S01]  /*0070*/  LDC.64 R2, c[0x0][0x380] ;  /* 0x0000e000ff027b82 */ /* 0x000ea20000000a00 */
[----:B0-----:R-:W-:-:S02]  /*0080*/  IMAD R0, R5, UR5, R0 ;  /* 0x0000000505007c24 */ /* 0x001fc4000f8e0200 */
[----:B-1----:R-:W-:-:S03]  /*0090*/  IMAD R19, R4, UR4, R19 ;  /* 0x0000000404137c24 */ /* 0x002fc6000f8e0213 */
[----:B--2---:R-:W-:-:S04]  /*00a0*/  ISETP.GE.AND P0, PT, R0, R3, PT ;  /* 0x000000030000720c */ /* 0x004fc80003f06270 */
[----:B------:R-:W-:-:S13]  /*00b0*/  ISETP.GE.OR P0, PT, R19, R2, P0 ;  /* 0x000000021300720c */ /* 0x000fda0000706670 */
[----:B------:R-:W-:Y:S05]  /*00c0*/  @P0 EXIT ;  /* 0x000000000000094d */ /* 0x000fea0003800000 */
[----:B------:R-:W0:Y:S01]  /*00d0*/  LDC R3, c[0x0][0x388] ;  /* 0x0000e200ff037b82 */ /* 0x000e220000000800 */
[----:B------:R-:W1:Y:S01]  /*00e0*/  LDCU.64 UR4, c[0x0][0x358] ;  /* 0x00006b00ff0477ac */ /* 0x000e620008000a00 */
[----:B------:R-:W-:Y:S01]  /*00f0*/  HFMA2 R25, -RZ, RZ, 0, 0 ;  /* 0x00000000ff197431 */ /* 0x000fe200000001ff */
[----:B0-----:R-:W-:-:S13]  /*0100*/  ISETP.GE.AND P0, PT, R3, 0x1, PT ;  /* 0x000000010300780c */ /* 0x001fda0003f06270 */
[----:B-1----:R-:W-:Y:S05]  /*0110*/  @!P0 BRA `(.L_x_0) ;  /* 0x0000000400e08947 */ /* 0x002fea0003800000 */
[C---:B------:R-:W-:Y:S01]  /*0120*/  ISETP.GE.U32.AND P1, PT, R3.reuse, 0x8, PT ;  /* 0x000000080300780c */ /* 0x040fe20003f26070 */
[----:B------:R-:W-:Y:S01]  /*0130*/  IMAD R18, R0, R3, RZ ;  /* 0x0000000300127224 */ /* 0x000fe200078e02ff */
[----:B------:R-:W-:Y:S02]  /*0140*/  LOP3.LUT R27, R3, 0x7, RZ, 0xc0, !PT ;  /* 0x00000007031b7812 */ /* 0x000fe400078ec0ff */
[----:B------:R-:W-:Y:S02]  /*0150*/  MOV R25, RZ ;  /* 0x000000ff00197202 */ /* 0x000fe40000000f00 */
[----:B------:R-:W-:Y:S02]  /*0160*/  ISETP.NE.AND P0, PT, R27, RZ, PT ;  /* 0x000000ff1b00720c */ /* 0x000fe40003f05270 */
[----:B------:R-:W-:-:S05]  /*0170*/  MOV R23, RZ ;  /* 0x000000ff00177202 */ /* 0x000fca0000000f00 */
[----:B------:R-:W-:Y:S06]  /*0180*/  @!P1 BRA `(.L_x_1) ;  /* 0x0000000000c49947 */ /* 0x000fec0003800000 */
[----:B------:R-:W0:Y:S01]  /*0190*/  LDC.64 R4, c[0x0][0x398] ;  /* 0x0000e600ff047b82 */ /* 0x000e220000000a00 */
[----:B------:R-:W-:Y:S02]  /*01a0*/  LOP3.LUT R23, R3, 0x7ffffff8, RZ, 0xc0, !PT ;  /* 0x7ffffff803177812 */ /* 0x000fe400078ec0ff */
[----:B------:R-:W-:Y:S02]  /*01b0*/  MOV R25, RZ ;  /* 0x000000ff00197202 */ /* 0x000fe40000000f00 */
[----:B------:R-:W-:Y:S02]  /*01c0*/  MOV R21, R19 ;  /* 0x0000001300157202 */ /* 0x000fe40000000f00 */
[----:B------:R-:W-:Y:S01]  /*01d0*/  IADD3 R20, PT, PT, -R23, RZ, RZ ;  /* 0x000000ff17147210 */ /* 0x000fe20007ffe1ff */
[----:B0-----:R-:W-:-:S03]  /*01e0*/  IMAD.WIDE.U32 R4, R18, 0x4, R4 ;  /* 0x0000000412047825 */ /* 0x001fc600078e0004 */
[----:B------:R-:W-:-:S04]  /*01f0*/  IADD3 R6, P1, PT, R4, 0x10, RZ ;  /* 0x0000001004067810 */ /* 0x000fc80007f3e0ff */
[----:B------:R-:W-:-:S09]  /*0200*/  IADD3.X R7, PT, PT, RZ, R5, RZ, P1, !PT ;  /* 0x00000005ff077210 */ /* 0x000fd20000ffe4ff */
.L_x_2:
[----:B------:R-:W0:Y:S01]  /*0210*/  LDC.64 R16, c[0x0][0x390] ;  /* 0x0000e400ff107b82 */ /* 0x000e220000000a00 */
[----:B------:R-:W-:Y:S02]  /*0220*/  MOV R4, R6 ;  /* 0x0000000600047202 */ /* 0x000fe40000000f00 */
[----:B------:R-:W-:-:S05]  /*0230*/  MOV R5, R7 ;  /* 0x0000000700057202 */ /* 0x000fca0000000f00 */
[----:B------:R-:W2:Y:S04]  /*0240*/  LDG.E R24, desc[UR4][R4.64+-0x10] ;  /* 0xfffff00404187981 */ /* 0x000ea8000c1e1900 */
[----:B------:R-:W3:Y:S04]  /*0250*/  LDG.E R22, desc[UR4][R4.64+-0xc] ;  /* 0xfffff40404167981 */ /* 0x000ee8000c1e1900 */
[----:B------:R-:W4:Y:S04]  /*0260*/  LDG.E R28, desc[UR4][R4.64+-0x8] ;  /* 0xfffff804041c7981 */ /* 0x000f28000c1e1900 */
[----:B------:R-:W5:Y:S01]  /*0270*/  LDG.E R29, desc[UR4][R4.64+-0x4] ;  /* 0xfffffc04041d7981 */ /* 0x000f62000c1e1900 */
[----:B0-----:R-:W-:-:S05]  /*0280*/  IMAD.WIDE R16, R21, 0x4, R16 ;  /* 0x0000000415107825 */ /* 0x001fca00078e0210 */
[----:B------:R0:W2:Y:S01]  /*0290*/  LDG.E R26, desc[UR4][R16.64] ;  /* 0x00000004101a7981 */ /* 0x0000a2000c1e1900 */
[----:B------:R-:W-:-:S04]  /*02a0*/  IMAD.WIDE R14, R2, 0x4, R16 ;  /* 0x00000004020e7825 */ /* 0x000fc800078e0210 */
[C---:B------:R-:W-:Y:S02]  /*02b0*/  IMAD.WIDE R6, R2.reuse, 0x4, R14 ;  /* 0x0000000402067825 */ /* 0x040fe400078e020e */
[----:B------:R-:W3:Y:S02]  /*02c0*/  LDG.E R15, desc[UR4][R14.64] ;  /* 0x000000040e0f7981 */ /* 0x000ee4000c1e1900 */
[C---:B------:R-:W-:Y:S02]  /*02d0*/  IMAD.WIDE R8, R2.reuse, 0x4, R6 ;  /* 0x0000000402087825 */ /* 0x040fe400078e0206 */
[----:B------:R2:W4:Y:S02]  /*02e0*/  LDG.E R7, desc[UR4][R6.64] ;  /* 0x0000000406077981 */ /* 0x000524000c1e1900 */
[C---:B------:R-:W-:Y:S02]  /*02f0*/  IMAD.WIDE R10, R2.reuse, 0x4, R8 ;  /* 0x00000004020a7825 */ /* 0x040fe400078e0208 */
[----:B------:R-:W5:Y:S02]  /*0300*/  LDG.E R8, desc[UR4][R8.64] ;  /* 0x0000000408087981 */ /* 0x000f64000c1e1900 */
[----:B------:R-:W-:-:S02]  /*0310*/  IMAD.WIDE R12, R2, 0x4, R10 ;  /* 0x00000004020c7825 */ /* 0x000fc400078e020a */
[----:B------:R-:W5:Y:S02]  /*0320*/  LDG.E R10, desc[UR4][R10.64] ;  /* 0x000000040a0a7981 */ /* 0x000f64000c1e1900 */
[----:B0-----:R-:W-:Y:S02]  /*0330*/  IMAD.WIDE R16, R2, 0x4, R12 ;  /* 0x0000000402107825 */ /* 0x001fe400078e020c */
[----:B------:R-:W5:Y:S04]  /*0340*/  LDG.E R9, desc[UR4][R4.64+0x4] ;  /* 0x0000040404097981 */ /* 0x000f68000c1e1900 */
[----:B------:R-:W5:Y:S04]  /*0350*/  LDG.E R12, desc[UR4][R12.64] ;  /* 0x000000040c0c7981 */ /* 0x000f68000c1e1900 */
[----:B------:R-:W5:Y:S04]  /*0360*/  LDG.E R14, desc[UR4][R16.64] ;  /* 0x00000004100e7981 */ /* 0x000f68000c1e1900 */
[----:B------:R-:W5:Y:S01]  /*0370*/  LDG.E R11, desc[UR4][R4.64+0x8] ;  /* 0x00000804040b7981 */ /* 0x000f62000c1e1900 */
[----:B--2---:R-:W-:-:S03]  /*0380*/  FFMA R6, R26, R24, R25 ;  /* 0x000000181a067223 */ /* 0x004fc60000000019 */
[----:B------:R-:W2:Y:S01]  /*0390*/  LDG.E R26, desc[UR4][R4.64] ;  /* 0x00000004041a7981 */ /* 0x000ea2000c1e1900 */
[----:B------:R-:W-:-:S03]  /*03a0*/  IMAD.WIDE R24, R2, 0x4, R16 ;  /* 0x0000000402187825 */ /* 0x000fc600078e0210 */
[----:B------:R-:W2:Y:S04]  /*03b0*/  LDG.E R16, desc[UR4][R4.64+0xc] ;  /* 0x00000c0404107981 */ /* 0x000ea8000c1e1900 */
[----:B------:R-:W2:Y:S01]  /*03c0*/  LDG.E R25, desc[UR4][R24.64] ;  /* 0x0000000418197981 */ /* 0x000ea2000c1e1900 */
[----:B---3--:R-:W-:Y:S01]  /*03d0*/  FFMA R6, R15, R22, R6 ;  /* 0x000000160f067223 */ /* 0x008fe20000000006 */
[----:B------:R-:W-:-:S03]  /*03e0*/  IADD3 R20, PT, PT, R20, 0x8, RZ ;  /* 0x0000000814147810 */ /* 0x000fc60007ffe0ff */
[----:B----4-:R-:W-:Y:S01]  /*03f0*/  FFMA R7, R7, R28, R6 ;  /* 0x0000001c07077223 */ /* 0x010fe20000000006 */
[----:B------:R-:W-:-:S03]  /*0400*/  ISETP.NE.AND P1, PT, R20, RZ, PT ;  /* 0x000000ff1400720c */ /* 0x000fc60003f25270 */
[----:B-----5:R-:W-:Y:S01]  /*0410*/  FFMA R7, R8, R29, R7 ;  /* 0x0000001d08077223 */ /* 0x020fe20000000007 */
[----:B------:R-:W-:Y:S02]  /*0420*/  IADD3 R6, P2, PT, R4, 0x20, RZ ;  /* 0x0000002004067810 */ /* 0x000fe40007f5e0ff */
[----:B------:R-:W-:Y:S01]  /*0430*/  LEA R21, R2, R21, 0x3 ;  /* 0x0000001502157211 */ /* 0x000fe200078e18ff */
[----:B--2---:R-:W-:-:S04]  /*0440*/  FFMA R7, R10, R26, R7 ;  /* 0x0000001a0a077223 */ /* 0x004fc80000000007 */
[----:B------:R-:W-:-:S04]  /*0450*/  FFMA R7, R12, R9, R7 ;  /* 0x000000090c077223 */ /* 0x000fc80000000007 */
[----:B------:R-:W-:Y:S01]  /*0460*/  FFMA R14, R14, R11, R7 ;  /* 0x0000000b0e0e7223 */ /* 0x000fe20000000007 */
[----:B------:R-:W-:-:S03]  /*0470*/  IADD3.X R7, PT, PT, RZ, R5, RZ, P2, !PT ;  /* 0x00000005ff077210 */ /* 0x000fc600017fe4ff */
[----:B------:R-:W-:Y:S01]  /*0480*/  FFMA R25, R25, R16, R14 ;  /* 0x0000001019197223 */ /* 0x000fe2000000000e */
[----:B------:R-:W-:Y:S06]  /*0490*/  @P1 BRA `(.L_x_2) ;  /* 0xfffffffc005c1947 */ /* 0x000fec000383ffff */
.L_x_1:
[----:B------:R-:W-:Y:S05]  /*04a0*/  @!P0 BRA `(.L_x_0) ;  /* 0x0000000000fc8947 */ /* 0x000fea0003800000 */
[----:B------:R-:W-:Y:S02]  /*04b0*/  ISETP.GE.U32.AND P1, PT, R27, 0x4, PT ;  /* 0x000000041b00780c */ /* 0x000fe40003f26070 */
[----:B------:R-:W-:-:S04]  /*04c0*/  LOP3.LUT R16, R3, 0x3, RZ, 0xc0, !PT ;  /* 0x0000000303107812 */ /* 0x000fc800078ec0ff */
[----:B------:R-:W-:-:S07]  /*04d0*/  ISETP.NE.AND P0, PT, R16, RZ, PT ;  /* 0x000000ff1000720c */ /* 0x000fce0003f05270 */
[----:B------:R-:W-:Y:S06]  /*04e0*/  @!P1 BRA `(.L_x_3) ;  /* 0x00000000006c9947 */ /* 0x000fec0003800000 */
[----:B------:R-:W0:Y:S01]  /*04f0*/  LDC.64 R6, c[0x0][0x390] ;  /* 0x0000e400ff067b82 */ /* 0x000e220000000a00 */
[----:B------:R-:W1:Y:S01]  /*0500*/  LDCU.64 UR6, c[0x0][0x398] ;  /* 0x00007300ff0677ac */ /* 0x000e620008000a00 */
[----:B------:R-:W-:Y:S01]  /*0510*/  IMAD R5, R23, R2, R19 ;  /* 0x0000000217057224 */ /* 0x000fe200078e0213 */
[----:B------:R-:W-:-:S05]  /*0520*/  IADD3 R9, PT, PT, R18, R23, RZ ;  /* 0x0000001712097210 */ /* 0x000fca0007ffe0ff */
[----:B------:R-:W2:Y:S01]  /*0530*/  LDC.64 R14, c[0x0][0x398] ;  /* 0x0000e600ff0e7b82 */ /* 0x000ea20000000a00 */
[----:B0-----:R-:W-:Y:S01]  /*0540*/  IMAD.WIDE R6, R5, 0x4, R6 ;  /* 0x0000000405067825 */ /* 0x001fe200078e0206 */
[----:B------:R-:W-:-:S04]  /*0550*/  IADD3 R5, P1, PT, R18, R23, RZ ;  /* 0x0000001712057210 */ /* 0x000fc80007f3e0ff */
[----:B------:R-:W-:Y:S02]  /*0560*/  IADD3.X R10, PT, PT, RZ, RZ, RZ, P1, !PT ;  /* 0x000000ffff0a7210 */ /* 0x000fe40000ffe4ff */
[----:B-1----:R-:W-:Y:S01]  /*0570*/  LEA R4, P1, R5, UR6, 0x2 ;  /* 0x0000000605047c11 */ /* 0x002fe2000f8210ff */
[----:B--2---:R-:W-:-:S03]  /*0580*/  IMAD.WIDE.U32 R14, R9, 0x4, R14 ;  /* 0x00000004090e7825 */ /* 0x004fc600078e000e */
[----:B------:R-:W-:Y:S01]  /*0590*/  LEA.HI.X R5, R5, UR7, R10, 0x2, P1 ;  /* 0x0000000705057c11 */ /* 0x000fe200088f140a */
[C---:B------:R-:W-:Y:S02]  /*05a0*/  IMAD.WIDE R8, R2.reuse, 0x4, R6 ;  /* 0x0000000402087825 */ /* 0x040fe400078e0206 */
[----:B------:R-:W2:Y:S04]  /*05b0*/  LDG.E R14, desc[UR4][R14.64] ;  /* 0x000000040e0e7981 */ /* 0x000ea8000c1e1900 */
[----:B------:R-:W2:Y:S01]  /*05c0*/  LDG.E R6, desc[UR4][R6.64] ;  /* 0x0000000406067981 */ /* 0x000ea2000c1e1900 */
[----:B------:R-:W-:-:S03]  /*05d0*/  IMAD.WIDE R10, R2, 0x4, R8 ;  /* 0x00000004020a7825 */ /* 0x000fc600078e0208 */
[----:B------:R-:W3:Y:S04]  /*05e0*/  LDG.E R8, desc[UR4][R8.64] ;  /* 0x0000000408087981 */ /* 0x000ee8000c1e1900 */
[----:B------:R-:W3:Y:S01]  /*05f0*/  LDG.E R17, desc[UR4][R4.64+0x4] ;  /* 0x0000040404117981 */ /* 0x000ee2000c1e1900 */
[----:B------:R-:W-:-:S03]  /*0600*/  IMAD.WIDE R12, R2, 0x4, R10 ;  /* 0x00000004020c7825 */ /* 0x000fc600078e020a */
[----:B------:R-:W4:Y:S04]  /*0610*/  LDG.E R20, desc[UR4][R10.64] ;  /* 0x000000040a147981 */ /* 0x000f28000c1e1900 */
[----:B------:R-:W4:Y:S04]  /*0620*/  LDG.E R21, desc[UR4][R4.64+0x8] ;  /* 0x0000080404157981 */ /* 0x000f28000c1e1900 */
[----:B------:R-:W5:Y:S04]  /*0630*/  LDG.E R22, desc[UR4][R4.64+0xc] ;  /* 0x00000c0404167981 */ /* 0x000f68000c1e1900 */
[----:B------:R-:W5:Y:S01]  /*0640*/  LDG.E R12, desc[UR4][R12.64] ;  /* 0x000000040c0c7981 */ /* 0x000f62000c1e1900 */
[----:B------:R-:W-:Y:S01]  /*0650*/  IADD3 R23, PT, PT, R23, 0x4, RZ ;  /* 0x0000000417177810 */ /* 0x000fe20007ffe0ff */
[----:B--2---:R-:W-:-:S04]  /*0660*/  FFMA R25, R6, R14, R25 ;  /* 0x0000000e06197223 */ /* 0x004fc80000000019 */
[----:B---3--:R-:W-:-:S04]  /*0670*/  FFMA R17, R8, R17, R25 ;  /* 0x0000001108117223 */ /* 0x008fc80000000019 */
[----:B----4-:R-:W-:-:S04]  /*0680*/  FFMA R17, R20, R21, R17 ;  /* 0x0000001514117223 */ /* 0x010fc80000000011 */
[----:B-----5:R-:W-:-:S07]  /*0690*/  FFMA R25, R12, R22, R17 ;  /* 0x000000160c197223 */ /* 0x020fce0000000011 */
.L_x_3:
[----:B------:R-:W-:Y:S05]  /*06a0*/  @!P0 BRA `(.L_x_0) ;  /* 0x00000000007c8947 */ /* 0x000fea0003800000 */
[----:B------:R-:W-:Y:S01]  /*06b0*/  ISETP.NE.AND P1, PT, R16, 0x1, PT ;  /* 0x000000011000780c */ /* 0x000fe20003f25270 */
[----:B------:R-:W0:Y:S01]  /*06c0*/  LDC.64 R12, c[0x0][0x398] ;  /* 0x0000e600ff0c7b82 */ /* 0x000e220000000a00 */
[----:B------:R-:W-:-:S04]  /*06d0*/  LOP3.LUT R3, R3, 0x1, RZ, 0xc0, !PT ;  /* 0x0000000103037812 */ /* 0x000fc800078ec0ff */
[----:B------:R-:W-:-:S03]  /*06e0*/  ISETP.NE.U32.AND P0, PT, R3, 0x1, PT ;  /* 0x000000010300780c */ /* 0x000fc60003f05070 */
[----:B------:R-:W1:Y:S04]  /*06f0*/  LDC.64 R10, c[0x0][0x390] ;  /* 0x0000e400ff0a7b82 */ /* 0x000e680000000a00 */
[CC--:B------:R-:W-:Y:S01]  /*0700*/  @P1 IADD3 R15, PT, PT, R18.reuse, R23.reuse, RZ ;  /* 0x00000017120f1210 */ /* 0x0c0fe20007ffe0ff */
[C---:B------:R-:W-:Y:S01]  /*0710*/  @P1 IMAD R3, R23.reuse, R2, R19 ;  /* 0x0000000217031224 */ /* 0x040fe200078e0213 */
[----:B------:R-:W-:Y:S02]  /*0720*/  @P1 IADD3 R14, P2, PT, R18, R23, RZ ;  /* 0x00000017120e1210 */ /* 0x000fe40007f5e0ff */
[----:B------:R-:W2:Y:S01]  /*0730*/  @P1 LDC.64 R4, c[0x0][0x398] ;  /* 0x0000e600ff041b82 */ /* 0x000ea20000000a00 */
[----:B------:R-:W-:-:S07]  /*0740*/  @P1 IADD3 R23, PT, PT, R23, 0x2, RZ ;  /* 0x0000000217171810 */ /* 0x000fce0007ffe0ff */
[----:B------:R-:W3:Y:S01]  /*0750*/  LDC.64 R8, c[0x0][0x390] ;  /* 0x0000e400ff087b82 */ /* 0x000ee20000000a00 */
[----:B0-----:R-:W-:Y:S01]  /*0760*/  @P1 IMAD.WIDE.U32 R12, R15, 0x4, R12 ;  /* 0x000000040f0c1825 */ /* 0x001fe200078e000c */
[----:B------:R-:W-:-:S05]  /*0770*/  @P1 IADD3.X R15, PT, PT, RZ, RZ, RZ, P2, !PT ;  /* 0x000000ffff0f1210 */ /* 0x000fca00017fe4ff */
[----:B------:R-:W4:Y:S01]  /*0780*/  @P1 LDG.E R12, desc[UR4][R12.64] ;  /* 0x000000040c0c1981 */ /* 0x000f22000c1e1900 */
[----:B------:R-:W0:Y:S01]  /*0790*/  LDC.64 R6, c[0x0][0x398] ;  /* 0x0000e600ff067b82 */ /* 0x000e220000000a00 */
[----:B-1----:R-:W-:Y:S01]  /*07a0*/  @P1 IMAD.WIDE R10, R3, 0x4, R10 ;  /* 0x00000004030a1825 */ /* 0x002fe200078e020a */
[----:B------:R-:W-:Y:S02]  /*07b0*/  @!P0 IADD3 R3, PT, PT, R18, R23, RZ ;  /* 0x0000001712038210 */ /* 0x000fe40007ffe0ff */
[C---:B--2---:R-:W-:Y:S01]  /*07c0*/  @P1 LEA R4, P2, R14.reuse, R4, 0x2 ;  /* 0x000000040e041211 */ /* 0x044fe200078410ff */
[----:B------:R-:W-:Y:S01]  /*07d0*/  @!P0 IMAD R23, R23, R2, R19 ;  /* 0x0000000217178224 */ /* 0x000fe200078e0213 */
[----:B------:R-:W4:Y:S02]  /*07e0*/  @P1 LDG.E R16, desc[UR4][R10.64] ;  /* 0x000000040a101981 */ /* 0x000f24000c1e1900 */
[----:B------:R-:W-:Y:S01]  /*07f0*/  @P1 LEA.HI.X R5, R14, R5, R15, 0x2, P2 ;  /* 0x000000050e051211 */ /* 0x000fe200010f140f */
[----:B------:R-:W-:-:S04]  /*0800*/  @P1 IMAD.WIDE R14, R2, 0x4, R10 ;  /* 0x00000004020e1825 */ /* 0x000fc800078e020a */
[----:B---3--:R-:W-:Y:S01]  /*0810*/  @!P0 IMAD.WIDE R8, R23, 0x4, R8 ;  /* 0x0000000417088825 */ /* 0x008fe200078e0208 */
[----:B------:R-:W2:Y:S04]  /*0820*/  @P1 LDG.E R4, desc[UR4][R4.64+0x4] ;  /* 0x0000040404041981 */ /* 0x000ea8000c1e1900 */
[----:B------:R-:W2:Y:S01]  /*0830*/  @P1 LDG.E R15, desc[UR4][R14.64] ;  /* 0x000000040e0f1981 */ /* 0x000ea2000c1e1900 */
[----:B0-----:R-:W-:-:S03]  /*0840*/  @!P0 IMAD.WIDE.U32 R6, R3, 0x4, R6 ;  /* 0x0000000403068825 */ /* 0x001fc600078e0006 */
[----:B------:R-:W3:Y:S04]  /*0850*/  @!P0 LDG.E R8, desc[UR4][R8.64] ;  /* 0x0000000408088981 */ /* 0x000ee8000c1e1900 */
[----:B------:R-:W3:Y:S01]  /*0860*/  @!P0 LDG.E R6, desc[UR4][R6.64] ;  /* 0x0000000406068981 */ /* 0x000ee2000c1e1900 */
[----:B----4-:R-:W-:-:S04]  /*0870*/  @P1 FFMA R12, R16, R12, R25 ;  /* 0x0000000c100c1223 */ /* 0x010fc80000000019 */
[----:B--2---:R-:W-:-:S04]  /*0880*/  @P1 FFMA R25, R15, R4, R12 ;  /* 0x000000040f191223 */ /* 0x004fc8000000000c */
[----:B---3--:R-:W-:-:S07]  /*0890*/  @!P0 FFMA R25, R8, R6, R25 ;  /* 0x0000000608198223 */ /* 0x008fce0000000019 */
.L_x_0:
[----:B------:R-:W0:Y:S01]  /*08a0*/  LDC.64 R4, c[0x0][0x3a8] ;  /* 0x0000ea00ff047b82 */ /* 0x000e220000000a00 */
[----:B------:R-:W-:Y:S01]  /*08b0*/  IMAD R3, R0, R2, R19 ;  /* 0x0000000200037224 */ /* 0x000fe200078e0213 */
[----:B------:R-:W1:Y:S01]  /*08c0*/  LDCU UR6, c[0x0][0x3a0] ;  /* 0x00007400ff0677ac */ /* 0x000e620008000800 */
[----:B------:R-:W2:Y:S02]  /*08d0*/  LDCU UR7, c[0x0][0x38c] ;  /* 0x00007180ff0777ac */ /* 0x000ea40008000800 */
[----:B0-----:R-:W-:-:S05]  /*08e0*/  IMAD.WIDE R2, R3, 0x4, R4 ;  /* 0x0000000403027825 */ /* 0x001fca00078e0204 */
[----:B------:R-:W1:Y:S02]  /*08f0*/  LDG.E R0, desc[UR4][R2.64] ;  /* 0x0000000402007981 */ /* 0x000e64000c1e1900 */
[----:B-1----:R-:W-:-:S04]  /*0900*/  FMUL R0, R0, UR6 ;  /* 0x0000000600007c20 */ /* 0x002fc80008400000 */
[----:B--2---:R-:W-:-:S05]  /*0910*/  FFMA R25, R25, UR7, R0 ;  /* 0x0000000719197c23 */ /* 0x004fca0008000000 */
[----:B------:R-:W-:Y:S01]  /*0920*/  STG.E desc[UR4][R2.64], R25 ;  /* 0x0000001902007986 */ /* 0x000fe2000c101904 */
[----:B------:R-:W-:Y:S05]  /*0930*/  EXIT ;  /* 0x000000000000794d */ /* 0x000fea0003800000 */
.L_x_4:
[----:B------:R-:W-:-:S00]  /*0940*/  BRA `(.L_x_4) ;  /* 0xfffffffc00fc7947 */ /* 0x000fc0000383ffff */
[----:B------:R-:W-:-:S00]  /*0950*/  NOP ;  /* 0x0000000000007918 */ /* 0x000fc00000000000 */
        /* <DEDUP_REMOVED lines=10> */
.L_x_5:


//--------------------- .nv.shared.reserved.0     --------------------------
	.section	.nv.shared.reserved.0,"aw",@nobits
	.weak		__nv_reservedSMEM_offset_0_alias
	.size		__nv_reservedSMEM_offset_0_alias, 0, 64
	.other		__nv_reservedSMEM_offset_0_alias,@"STO_CUDA_RESERVED_SHARED STV_DEFAULT"
__nv_reservedSMEM_offset_0_alias:
	.zero		0
	.zero		64


//--------------------- .nv.constant0._Z10mysgemm_v1iiifPKfS0_fPf --------------------------
	.section	.nv.constant0._Z10mysgemm_v1iiifPKfS0_fPf,"a",@progbits
	.sectionflags	@""
	.align	4
.nv.constant0._Z10mysgemm_v1iiifPKfS0_fPf:
	.zero		944


//--------------------- SYMBOLS --------------------------

	.type		.nv.reservedSmem.offset0,@object
	.size		.nv.reservedSmem.offset0,0x4
